	.headerflags	@"EF_CUDA_TEXMODE_UNIFIED EF_CUDA_64BIT_ADDRESS EF_CUDA_ACCELERATORS EF_CUDA_SM90 EF_CUDA_VIRTUAL_SM(EF_CUDA_SM90)"
	.elftype	@"ET_EXEC"


//--------------------- .nv.info                  --------------------------
	.section	.nv.info,"",@"SHT_CUDA_INFO"
	.align	4


	//----- nvinfo : EIATTR_REGCOUNT
	.align		4
        /*0000*/ 	.byte	0x04, 0x2f
        /*0002*/ 	.short	(.L_1 - .L_0)
	.align		4
.L_0:
        /*0004*/ 	.word	index@(triton_poi_fused_max_pool2d_with_indices_26)
        /*0008*/ 	.word	0x00000020


	//----- nvinfo : EIATTR_MIN_STACK_SIZE
	.align		4
.L_1:
        /*000c*/ 	.byte	0x04, 0x12
        /*000e*/ 	.short	(.L_3 - .L_2)
	.align		4
.L_2:
        /*0010*/ 	.word	index@(triton_poi_fused_max_pool2d_with_indices_26)
        /*0014*/ 	.word	0x00000000


	//----- nvinfo : EIATTR_FRAME_SIZE
	.align		4
.L_3:
        /*0018*/ 	.byte	0x04, 0x11
        /*001a*/ 	.short	(.L_5 - .L_4)
	.align		4
.L_4:
        /*001c*/ 	.word	index@(triton_poi_fused_max_pool2d_with_indices_26)
        /*0020*/ 	.word	0x00000000


	//----- nvinfo : EIATTR_MIN_STACK_SIZE
	.align		4
.L_5:
        /*0024*/ 	.byte	0x04, 0x12
        /*0026*/ 	.short	(.L_7 - .L_6)
	.align		4
.L_6:
        /*0028*/ 	.word	index@(triton_poi_fused_max_pool2d_with_indices_26)
        /*002c*/ 	.word	0x00000000
.L_7:


//--------------------- .nv.info.triton_poi_fused_max_pool2d_with_indices_26 --------------------------
	.section	.nv.info.triton_poi_fused_max_pool2d_with_indices_26,"",@"SHT_CUDA_INFO"
	.sectionflags	@""
	.align	4


	//----- nvinfo : EIATTR_CUDA_API_VERSION
	.align		4
        /*0000*/ 	.byte	0x04, 0x37
        /*0002*/ 	.short	(.L_9 - .L_8)
.L_8:
        /*0004*/ 	.word	0x0000007c


	//----- nvinfo : EIATTR_KPARAM_INFO
	.align		4
.L_9:
        /*0008*/ 	.byte	0x04, 0x17
        /*000a*/ 	.short	(.L_11 - .L_10)
.L_10:
        /*000c*/ 	.word	0x00000000
        /*0010*/ 	.short	0x0002
        /*0012*/ 	.short	0x0010
        /*0014*/ 	.byte	0x00, 0xf0, 0x11, 0x00


	//----- nvinfo : EIATTR_KPARAM_INFO
	.align		4
.L_11:
        /*0018*/ 	.byte	0x04, 0x17
        /*001a*/ 	.short	(.L_13 - .L_12)
.L_12:
        /*001c*/ 	.word	0x00000000
        /*0020*/ 	.short	0x0001
        /*0022*/ 	.short	0x0008
        /*0024*/ 	.byte	0x00, 0xf4, 0x21, 0x00


	//----- nvinfo : EIATTR_KPARAM_INFO
	.align		4
.L_13:
        /*0028*/ 	.byte	0x04, 0x17
        /*002a*/ 	.short	(.L_15 - .L_14)
.L_14:
        /*002c*/ 	.word	0x00000000
        /*0030*/ 	.short	0x0000
        /*0032*/ 	.short	0x0000
        /*0034*/ 	.byte	0x00, 0xf4, 0x21, 0x00


	//----- nvinfo : EIATTR_SPARSE_MMA_MASK
	.align		4
.L_15:
        /*0038*/ 	.byte	0x03, 0x50
        /*003a*/ 	.short	0x0000


	//----- nvinfo : EIATTR_MAXREG_COUNT
	.align		4
        /*003c*/ 	.byte	0x03, 0x1b
        /*003e*/ 	.short	0x00ff


	//----- nvinfo : EIATTR_EXIT_INSTR_OFFSETS
	.align		4
        /*0040*/ 	.byte	0x04, 0x1c
        /*0042*/ 	.short	(.L_17 - .L_16)


	//   ....[0]....
.L_16:
        /*0044*/ 	.word	0x00000dc0


	//   ....[1]....
        /*0048*/ 	.word	0x00000de0


	//----- nvinfo : EIATTR_REQNTID
	.align		4
.L_17:
        /*004c*/ 	.byte	0x04, 0x10
        /*004e*/ 	.short	(.L_19 - .L_18)
.L_18:
        /*0050*/ 	.word	0x00000080
        /*0054*/ 	.word	0x00000001
        /*0058*/ 	.word	0x00000001


	//----- nvinfo : EIATTR_CBANK_PARAM_SIZE
	.align		4
.L_19:
        /*005c*/ 	.byte	0x03, 0x19
        /*005e*/ 	.short	0x0014


	//----- nvinfo : EIATTR_PARAM_CBANK
	.align		4
        /*0060*/ 	.byte	0x04, 0x0a
        /*0062*/ 	.short	(.L_21 - .L_20)
	.align		4
.L_20:
        /*0064*/ 	.word	index@(.nv.constant0.triton_poi_fused_max_pool2d_with_indices_26)
        /*0068*/ 	.short	0x0210
        /*006a*/ 	.short	0x0014


	//----- nvinfo : EIATTR_SW_WAR
	.align		4
.L_21:
        /*006c*/ 	.byte	0x04, 0x36
        /*006e*/ 	.short	(.L_23 - .L_22)
.L_22:
        /*0070*/ 	.word	0x00000008
.L_23:


//--------------------- .nv.callgraph             --------------------------
	.section	.nv.callgraph,"",@"SHT_CUDA_CALLGRAPH"
	.align	4
	.sectionentsize	8
	.align		4
        /*0000*/ 	.word	0x00000000
	.align		4
        /*0004*/ 	.word	0xffffffff
	.align		4
        /*0008*/ 	.word	0x00000000
	.align		4
        /*000c*/ 	.word	0xfffffffe
	.align		4
        /*0010*/ 	.word	0x00000000
	.align		4
        /*0014*/ 	.word	0xfffffffd
	.align		4
        /*0018*/ 	.word	0x00000000
	.align		4
        /*001c*/ 	.word	0xfffffffc


//--------------------- .text.triton_poi_fused_max_pool2d_with_indices_26 --------------------------
	.section	.text.triton_poi_fused_max_pool2d_with_indices_26,"ax",@progbits
	.align	128
        .global         triton_poi_fused_max_pool2d_with_indices_26
        .type           triton_poi_fused_max_pool2d_with_indices_26,@function
        .size           triton_poi_fused_max_pool2d_with_indices_26,(.L_x_1 - triton_poi_fused_max_pool2d_with_indices_26)
        .other          triton_poi_fused_max_pool2d_with_indices_26,@"STO_CUDA_ENTRY STV_DEFAULT"
triton_poi_fused_max_pool2d_with_indices_26:
.text.triton_poi_fused_max_pool2d_with_indices_26:
[----:B------:R-:W0:Y:S02]  /*0000*/  LDC R1, c[0x0][0x28] ;  /* 0x00000a00ff017b82 */ /* 0x000e240000000800 */
[----:B------:R-:W1:Y:S01]  /*0010*/  S2R R0, SR_TID.X ;  /* 0x0000000000007919 */ /* 0x000e620000002100 */
[----:B------:R-:W2:Y:S01]  /*0020*/  LDC.64 R24, c[0x0][0x210] ;  /* 0x00008400ff187b82 */ /* 0x000ea20000000a00 */
[----:B------:R-:W-:Y:S01]  /*0030*/  CS2R R10, SRZ ;  /* 0x00000000000a7805 */ /* 0x000fe2000001ff00 */
[----:B------:R-:W-:Y:S01]  /*0040*/  ULDC.64 UR4, c[0x0][0x208] ;  /* 0x0000820000047ab9 */ /* 0x000fe20000000a00 */
[----:B------:R-:W3:Y:S01]  /*0050*/  S2R R3, SR_CTAID.X ;  /* 0x0000000000037919 */ /* 0x000ee20000002500 */
[----:B-1----:R-:W-:Y:S01]  /*0060*/  IMAD.SHL.U32 R0, R0, 0x4, RZ ;  /* 0x0000000400007824 */ /* 0x002fe200078e00ff */
[----:B---3--:R-:W-:-:S04]  /*0070*/  SHF.R.S32.HI R2, RZ, 0x16, R3 ;  /* 0x00000016ff027819 */ /* 0x008fc80000011403 */
[----:B------:R-:W-:-:S05]  /*0080*/  LOP3.LUT R0, R0, 0x1fc, RZ, 0xc0, !PT ;  /* 0x000001fc00007812 */ /* 0x000fca00078ec0ff */
[----:B------:R-:W-:Y:S01]  /*0090*/  IMAD R0, R3, 0x200, R0 ;  /* 0x0000020003007824 */ /* 0x000fe200078e0200 */
[----:B------:R-:W-:-:S03]  /*00a0*/  SGXT R3, R2, 0x1 ;  /* 0x000000010203781a */ /* 0x000fc60000000200 */
[----:B------:R-:W-:Y:S01]  /*00b0*/  IMAD.HI R2, R0, 0x66666667, RZ ;  /* 0x6666666700027827 */ /* 0x000fe200078e02ff */
[----:B------:R-:W-:-:S04]  /*00c0*/  LEA.HI R3, R3, R0, RZ, 0x9 ;  /* 0x0000000003037211 */ /* 0x000fc800078f48ff */
[----:B------:R-:W-:Y:S02]  /*00d0*/  SHF.R.U32.HI R5, RZ, 0x1f, R2 ;  /* 0x0000001fff057819 */ /* 0x000fe40000011602 */
[----:B------:R-:W-:Y:S02]  /*00e0*/  SHF.R.S32.HI R20, RZ, 0x9, R3 ;  /* 0x00000009ff147819 */ /* 0x000fe40000011403 */
[----:B------:R-:W-:Y:S01]  /*00f0*/  LEA.HI.SX32 R4, R2, R5, 0x16 ;  /* 0x0000000502047211 */ /* 0x000fe200078fb2ff */
[----:B------:R-:W-:Y:S01]  /*0100*/  IMAD.HI R2, R0, 0x51eb851f, RZ ;  /* 0x51eb851f00027827 */ /* 0x000fe200078e02ff */
[----:B------:R-:W-:-:S03]  /*0110*/  LOP3.LUT R3, R3, 0xfffffe00, RZ, 0xc0, !PT ;  /* 0xfffffe0003037812 */ /* 0x000fc600078ec0ff */
[----:B------:R-:W-:Y:S01]  /*0120*/  IMAD.HI R8, R20, 0x66666667, RZ ;  /* 0x6666666714087827 */ /* 0x000fe200078e02ff */
[----:B------:R-:W-:-:S03]  /*0130*/  SHF.R.U32.HI R5, RZ, 0x1f, R2 ;  /* 0x0000001fff057819 */ /* 0x000fc60000011602 */
[----:B------:R-:W-:Y:S01]  /*0140*/  IMAD.HI R6, R4, 0x66666667, RZ ;  /* 0x6666666704067827 */ /* 0x000fe200078e02ff */
[----:B------:R-:W-:Y:S02]  /*0150*/  SHF.R.S32.HI R9, RZ, 0x1, R8 ;  /* 0x00000001ff097819 */ /* 0x000fe40000011408 */
[----:B------:R-:W-:Y:S01]  /*0160*/  LEA.HI R5, R2, R5, RZ, 0x14 ;  /* 0x0000000502057211 */ /* 0x000fe200078fa0ff */
[----:B------:R-:W-:Y:S01]  /*0170*/  IMAD.IADD R2, R0, 0x1, -R3 ;  /* 0x0000000100027824 */ /* 0x000fe200078e0a03 */
[----:B------:R-:W-:Y:S02]  /*0180*/  SHF.R.S32.HI R7, RZ, 0x1, R6 ;  /* 0x00000001ff077819 */ /* 0x000fe40000011406 */
[----:B------:R-:W-:Y:S02]  /*0190*/  LEA.HI R9, R8, R9, RZ, 0x1 ;  /* 0x0000000908097211 */ /* 0x000fe400078f08ff */
[----:B------:R-:W-:-:S03]  /*01a0*/  LEA.HI R7, R6, R7, RZ, 0x1 ;  /* 0x0000000706077211 */ /* 0x000fc600078f08ff */
[----:B------:R-:W-:Y:S01]  /*01b0*/  IMAD R20, R9, -0x5, R20 ;  /* 0xfffffffb09147824 */ /* 0x000fe200078e0214 */
[----:B------:R-:W-:Y:S01]  /*01c0*/  CS2R R8, SRZ ;  /* 0x0000000000087805 */ /* 0x000fe2000001ff00 */
[----:B------:R-:W-:Y:S02]  /*01d0*/  IMAD R3, R7, -0x5, R4 ;  /* 0xfffffffb07037824 */ /* 0x000fe400078e0204 */
[----:B------:R-:W-:Y:S01]  /*01e0*/  IMAD R7, R5, 0x200000, R2 ;  /* 0x0020000005077824 */ /* 0x000fe200078e0202 */
[C---:B------:R-:W-:Y:S02]  /*01f0*/  ISETP.GT.AND P1, PT, R20.reuse, RZ, PT ;  /* 0x000000ff1400720c */ /* 0x040fe40003f24270 */
[----:B------:R-:W-:Y:S02]  /*0200*/  CS2R R4, SRZ ;  /* 0x0000000000047805 */ /* 0x000fe4000001ff00 */
[C---:B------:R-:W-:Y:S01]  /*0210*/  ISETP.GT.AND P0, PT, R3.reuse, RZ, PT ;  /* 0x000000ff0300720c */ /* 0x040fe20003f04270 */
[----:B------:R-:W-:Y:S01]  /*0220*/  IMAD R2, R20, 0x1c00, R7 ;  /* 0x00001c0014027824 */ /* 0x000fe200078e0207 */
[----:B------:R-:W-:-:S02]  /*0230*/  ISETP.GT.AND P2, PT, R3, RZ, P1 ;  /* 0x000000ff0300720c */ /* 0x000fc40000f44270 */
[----:B------:R-:W-:Y:S02]  /*0240*/  CS2R R6, SRZ ;  /* 0x0000000000067805 */ /* 0x000fe4000001ff00 */
[----:B------:R-:W-:Y:S01]  /*0250*/  ISETP.GT.AND P3, PT, R20, -0x1, P0 ;  /* 0xffffffff1400780c */ /* 0x000fe20000764270 */
[----:B------:R-:W-:Y:S01]  /*0260*/  IMAD R2, R3, 0x70000, R2 ;  /* 0x0007000003027824 */ /* 0x000fe200078e0202 */
[C---:B------:R-:W-:Y:S02]  /*0270*/  ISETP.LT.AND P0, PT, R0.reuse, 0xc800, P2 ;  /* 0x0000c8000000780c */ /* 0x040fe40001701270 */
[----:B------:R-:W-:Y:S01]  /*0280*/  ISETP.LT.AND P2, PT, R0, 0xc800, P3 ;  /* 0x0000c8000000780c */ /* 0x000fe20001f41270 */
[C---:B------:R-:W-:Y:S02]  /*0290*/  VIADD R17, R2.reuse, 0xffff7e00 ;  /* 0xffff7e0002117836 */ /* 0x040fe40000000000 */
[----:B------:R-:W-:Y:S02]  /*02a0*/  VIADD R19, R2, 0xffff8000 ;  /* 0xffff800002137836 */ /* 0x000fe40000000000 */
[----:B--2---:R-:W-:-:S04]  /*02b0*/  IMAD.WIDE R16, R17, 0x4, R24 ;  /* 0x0000000411107825 */ /* 0x004fc800078e0218 */
[--C-:B------:R-:W-:Y:S02]  /*02c0*/  IMAD.WIDE R18, R19, 0x4, R24.reuse ;  /* 0x0000000413127825 */ /* 0x100fe400078e0218 */
[----:B------:R1:W2:Y:S04]  /*02d0*/  @P0 LDG.E.128 R4, desc[UR4][R16.64] ;  /* 0x0000000410040981 */ /* 0x0002a8000c1e1d00 */
[----:B------:R3:W4:Y:S01]  /*02e0*/  @P2 LDG.E.128 R8, desc[UR4][R18.64] ;  /* 0x0000000412082981 */ /* 0x000722000c1e1d00 */
[----:B------:R-:W-:Y:S01]  /*02f0*/  VIADD R23, R2, 0xffff8200 ;  /* 0xffff820002177836 */ /* 0x000fe20000000000 */
[----:B------:R-:W-:Y:S02]  /*0300*/  CS2R R12, SRZ ;  /* 0x00000000000c7805 */ /* 0x000fe4000001ff00 */
[----:B------:R-:W-:Y:S01]  /*0310*/  CS2R R14, SRZ ;  /* 0x00000000000e7805 */ /* 0x000fe2000001ff00 */
[----:B------:R-:W-:-:S05]  /*0320*/  IMAD.WIDE R22, R23, 0x4, R24 ;  /* 0x0000000417167825 */ /* 0x000fca00078e0218 */
[----:B------:R5:W4:Y:S01]  /*0330*/  @P2 LDG.E.128 R12, desc[UR4][R22.64] ;  /* 0x00000004160c2981 */ /* 0x000b22000c1e1d00 */
[----:B------:R-:W-:Y:S01]  /*0340*/  ISETP.GT.AND P1, PT, R3, -0x1, P1 ;  /* 0xffffffff0300780c */ /* 0x000fe20000f24270 */
[----:B------:R-:W-:Y:S01]  /*0350*/  VIADD R27, R2, 0xfffffe00 ;  /* 0xfffffe00021b7836 */ /* 0x000fe20000000000 */
[----:B-1----:R-:W-:Y:S02]  /*0360*/  CS2R R16, SRZ ;  /* 0x0000000000107805 */ /* 0x002fe4000001ff00 */
[----:B---3--:R-:W-:Y:S02]  /*0370*/  CS2R R18, SRZ ;  /* 0x0000000000127805 */ /* 0x008fe4000001ff00 */
[----:B------:R-:W-:Y:S01]  /*0380*/  ISETP.LT.AND P1, PT, R0, 0xc800, P1 ;  /* 0x0000c8000000780c */ /* 0x000fe20000f21270 */
[----:B------:R-:W-:-:S12]  /*0390*/  IMAD.WIDE R26, R27, 0x4, R24 ;  /* 0x000000041b1a7825 */ /* 0x000fd800078e0218 */
[----:B------:R4:W3:Y:S01]  /*03a0*/  @P1 LDG.E.128 R16, desc[UR4][R26.64] ;  /* 0x000000041a101981 */ /* 0x0008e2000c1e1d00 */
[----:B------:R-:W-:Y:S02]  /*03b0*/  LOP3.LUT R3, R3, R20, RZ, 0xfc, !PT ;  /* 0x0000001403037212 */ /* 0x000fe400078efcff */
[----:B------:R-:W-:Y:S02]  /*03c0*/  CS2R R20, SRZ ;  /* 0x0000000000147805 */ /* 0x000fe4000001ff00 */
[----:B------:R-:W-:Y:S02]  /*03d0*/  ISETP.GE.AND P3, PT, R0, 0xc800, PT ;  /* 0x0000c8000000780c */ /* 0x000fe40003f66270 */
[----:B-----5:R-:W-:Y:S01]  /*03e0*/  CS2R R22, SRZ ;  /* 0x0000000000167805 */ /* 0x020fe2000001ff00 */
[----:B------:R-:W-:Y:S01]  /*03f0*/  IMAD.WIDE R28, R2, 0x4, R24 ;  /* 0x00000004021c7825 */ /* 0x000fe200078e0218 */
[----:B------:R-:W-:-:S13]  /*0400*/  ISETP.GT.AND P4, PT, R3, -0x1, !P3 ;  /* 0xffffffff0300780c */ /* 0x000fda0005f84270 */
[----:B------:R3:W5:Y:S01]  /*0410*/  @P4 LDG.E.128 R20, desc[UR4][R28.64] ;  /* 0x000000041c144981 */ /* 0x000762000c1e1d00 */
[----:B--2---:R-:W-:Y:S02]  /*0420*/  SEL R4, R4, 0xff800000, P0 ;  /* 0xff80000004047807 */ /* 0x004fe40000000000 */
[----:B----4-:R-:W-:Y:S02]  /*0430*/  SEL R27, R8, 0xff800000, P2 ;  /* 0xff800000081b7807 */ /* 0x010fe40001000000 */
[----:B------:R-:W-:Y:S02]  /*0440*/  SEL R8, R5, 0xff800000, P0 ;  /* 0xff80000005087807 */ /* 0x000fe40000000000 */
[----:B------:R-:W-:Y:S02]  /*0450*/  FSETP.GT.AND P6, PT, R27, R4, PT ;  /* 0x000000041b00720b */ /* 0x000fe40003fc4000 */
[----:B------:R-:W-:Y:S02]  /*0460*/  SEL R9, R9, 0xff800000, P2 ;  /* 0xff80000009097807 */ /* 0x000fe40001000000 */
[----:B------:R-:W-:-:S02]  /*0470*/  SEL R5, R6, 0xff800000, P0 ;  /* 0xff80000006057807 */ /* 0x000fc40000000000 */
[----:B------:R-:W-:Y:S02]  /*0480*/  FSETP.GT.AND P5, PT, R9, R8, PT ;  /* 0x000000080900720b */ /* 0x000fe40003fa4000 */
[----:B------:R-:W-:Y:S02]  /*0490*/  SEL R6, R7, 0xff800000, P0 ;  /* 0xff80000007067807 */ /* 0x000fe40000000000 */
[C---:B------:R-:W-:Y:S02]  /*04a0*/  FSETP.NAN.AND P0, PT, R27.reuse, R27, PT ;  /* 0x0000001b1b00720b */ /* 0x040fe40003f08000 */
[----:B------:R-:W-:Y:S02]  /*04b0*/  SEL R10, R10, 0xff800000, P2 ;  /* 0xff8000000a0a7807 */ /* 0x000fe40001000000 */
[----:B------:R-:W-:Y:S02]  /*04c0*/  @!P6 FSEL R27, R27, R4, P0 ;  /* 0x000000041b1be208 */ /* 0x000fe40000000000 */
[----:B------:R-:W-:-:S02]  /*04d0*/  FSETP.GT.AND P0, PT, R10, R5, PT ;  /* 0x000000050a00720b */ /* 0x000fc40003f04000 */
[----:B------:R-:W-:Y:S02]  /*04e0*/  FSETP.NAN.AND P6, PT, R9, R9, PT ;  /* 0x000000090900720b */ /* 0x000fe40003fc8000 */
[----:B------:R-:W-:Y:S01]  /*04f0*/  SEL R3, R11, 0xff800000, P2 ;  /* 0xff8000000b037807 */ /* 0x000fe20001000000 */
[----:B------:R-:W-:Y:S01]  /*0500*/  VIADD R11, R2, 0x200 ;  /* 0x00000200020b7836 */ /* 0x000fe20000000000 */
[----:B------:R-:W-:Y:S02]  /*0510*/  @!P5 FSEL R9, R9, R8, P6 ;  /* 0x000000080909d208 */ /* 0x000fe40003000000 */
[----:B------:R-:W-:Y:S02]  /*0520*/  FSETP.GT.AND P5, PT, R3, R6, PT ;  /* 0x000000060300720b */ /* 0x000fe40003fa4000 */
[----:B------:R-:W-:Y:S02]  /*0530*/  FSETP.NAN.AND P6, PT, R10, R10, PT ;  /* 0x0000000a0a00720b */ /* 0x000fe40003fc8000 */
[----:B------:R-:W-:-:S02]  /*0540*/  SEL R8, R12, 0xff800000, P2 ;  /* 0xff8000000c087807 */ /* 0x000fc40001000000 */
[----:B------:R-:W-:Y:S02]  /*0550*/  @!P0 FSEL R10, R10, R5, P6 ;  /* 0x000000050a0a8208 */ /* 0x000fe40003000000 */
[----:B------:R-:W-:Y:S02]  /*0560*/  CS2R R4, SRZ ;  /* 0x0000000000047805 */ /* 0x000fe4000001ff00 */
[----:B------:R-:W-:Y:S02]  /*0570*/  FSETP.NAN.AND P6, PT, R3, R3, PT ;  /* 0x000000030300720b */ /* 0x000fe40003fc8000 */
[----:B------:R-:W-:Y:S02]  /*0580*/  FSETP.NAN.AND P0, PT, R8, R8, PT ;  /* 0x000000080800720b */ /* 0x000fe40003f08000 */
[----:B------:R-:W-:Y:S02]  /*0590*/  SEL R12, R13, 0xff800000, P2 ;  /* 0xff8000000d0c7807 */ /* 0x000fe40001000000 */
[----:B------:R-:W-:-:S02]  /*05a0*/  SEL R13, R14, 0xff800000, P2 ;  /* 0xff8000000e0d7807 */ /* 0x000fc40001000000 */
[----:B------:R-:W-:Y:S02]  /*05b0*/  @!P5 FSEL R3, R3, R6, P6 ;  /* 0x000000060303d208 */ /* 0x000fe40003000000 */
[----:B------:R-:W-:Y:S02]  /*05c0*/  CS2R R6, SRZ ;  /* 0x0000000000067805 */ /* 0x000fe4000001ff00 */
[----:B------:R-:W-:Y:S02]  /*05d0*/  FSETP.NAN.AND P5, PT, R12, R12, PT ;  /* 0x0000000c0c00720b */ /* 0x000fe40003fa8000 */
[----:B------:R-:W-:Y:S02]  /*05e0*/  FSETP.NAN.AND P6, PT, R13, R13, PT ;  /* 0x0000000d0d00720b */ /* 0x000fe40003fc8000 */
[----:B------:R-:W-:Y:S02]  /*05f0*/  SEL R14, R15, 0xff800000, P2 ;  /* 0xff8000000f0e7807 */ /* 0x000fe40001000000 */
[----:B------:R-:W-:-:S02]  /*0600*/  FSETP.GEU.AND P2, PT, R27, R8, PT ;  /* 0x000000081b00720b */ /* 0x000fc40003f4e000 */
[----:B---3--:R-:W-:Y:S02]  /*0610*/  SEL R29, R16, 0xff800000, P1 ;  /* 0xff800000101d7807 */ /* 0x008fe40000800000 */
[----:B------:R-:W-:Y:S02]  /*0620*/  @!P0 FSEL R8, R8, R27, !P2 ;  /* 0x0000001b08088208 */ /* 0x000fe40005000000 */
[----:B------:R-:W-:Y:S02]  /*0630*/  FSETP.GEU.AND P0, PT, R9, R12, PT ;  /* 0x0000000c0900720b */ /* 0x000fe40003f0e000 */
[----:B------:R-:W-:Y:S02]  /*0640*/  FSETP.GEU.AND P2, PT, R10, R13, PT ;  /* 0x0000000d0a00720b */ /* 0x000fe40003f4e000 */
[----:B------:R-:W-:Y:S02]  /*0650*/  @!P5 FSEL R12, R12, R9, !P0 ;  /* 0x000000090c0cd208 */ /* 0x000fe40004000000 */
[----:B------:R-:W-:Y:S01]  /*0660*/  @!P6 FSEL R13, R13, R10, !P2 ;  /* 0x0000000a0d0de208 */ /* 0x000fe20005000000 */
[----:B------:R-:W-:Y:S01]  /*0670*/  IMAD.WIDE R10, R11, 0x4, R24 ;  /* 0x000000040b0a7825 */ /* 0x000fe200078e0218 */
[----:B------:R-:W-:-:S02]  /*0680*/  FSETP.NAN.AND P0, PT, R14, R14, PT ;  /* 0x0000000e0e00720b */ /* 0x000fc40003f08000 */
[----:B------:R-:W-:Y:S02]  /*0690*/  FSETP.NAN.AND P2, PT, R29, R29, PT ;  /* 0x0000001d1d00720b */ /* 0x000fe40003f48000 */
[----:B------:R1:W2:Y:S01]  /*06a0*/  @P4 LDG.E.128 R4, desc[UR4][R10.64] ;  /* 0x000000040a044981 */ /* 0x0002a2000c1e1d00 */
[----:B------:R-:W-:Y:S02]  /*06b0*/  FSETP.GEU.AND P5, PT, R3, R14, PT ;  /* 0x0000000e0300720b */ /* 0x000fe40003fae000 */
[----:B------:R-:W-:Y:S01]  /*06c0*/  SEL R27, R19, 0xff800000, P1 ;  /* 0xff800000131b7807 */ /* 0x000fe20000800000 */
[----:B------:R-:W-:-:S05]  /*06d0*/  VIADD R19, R2, 0x7e00 ;  /* 0x00007e0002137836 */ /* 0x000fca0000000000 */
[----:B------:R-:W-:Y:S02]  /*06e0*/  @!P0 FSEL R14, R14, R3, !P5 ;  /* 0x000000030e0e8208 */ /* 0x000fe40006800000 */
[----:B------:R-:W-:Y:S02]  /*06f0*/  FSETP.GEU.AND P0, PT, R8, R29, PT ;  /* 0x0000001d0800720b */ /* 0x000fe40003f0e000 */
[----:B------:R-:W-:Y:S02]  /*0700*/  SEL R3, R17, 0xff800000, P1 ;  /* 0xff80000011037807 */ /* 0x000fe40000800000 */
[----:B-1----:R-:W-:Y:S02]  /*0710*/  CS2R R10, SRZ ;  /* 0x00000000000a7805 */ /* 0x002fe4000001ff00 */
[----:B------:R-:W-:Y:S02]  /*0720*/  @!P2 FSEL R29, R29, R8, !P0 ;  /* 0x000000081d1da208 */ /* 0x000fe40004000000 */
[----:B------:R-:W-:-:S02]  /*0730*/  CS2R R8, SRZ ;  /* 0x0000000000087805 */ /* 0x000fc4000001ff00 */
[----:B------:R-:W-:Y:S01]  /*0740*/  SEL R26, R18, 0xff800000, P1 ;  /* 0xff800000121a7807 */ /* 0x000fe20000800000 */
[----:B------:R-:W-:Y:S01]  /*0750*/  IMAD.WIDE R18, R19, 0x4, R24 ;  /* 0x0000000413127825 */ /* 0x000fe200078e0218 */
[----:B------:R-:W-:Y:S02]  /*0760*/  FSETP.NAN.AND P5, PT, R3, R3, PT ;  /* 0x000000030300720b */ /* 0x000fe40003fa8000 */
[----:B------:R-:W-:Y:S02]  /*0770*/  FSETP.NAN.AND P0, PT, R26, R26, PT ;  /* 0x0000001a1a00720b */ /* 0x000fe40003f08000 */
[----:B------:R-:W-:Y:S01]  /*0780*/  FSETP.NAN.AND P2, PT, R27, R27, PT ;  /* 0x0000001b1b00720b */ /* 0x000fe20003f48000 */
[----:B------:R1:W3:Y:S01]  /*0790*/  @P1 LDG.E.128 R8, desc[UR4][R18.64] ;  /* 0x0000000412081981 */ /* 0x0002e2000c1e1d00 */
[----:B------:R-:W-:Y:S01]  /*07a0*/  FSETP.GEU.AND P6, PT, R12, R3, PT ;  /* 0x000000030c00720b */ /* 0x000fe20003fce000 */
[----:B------:R-:W-:-:S06]  /*07b0*/  VIADD R17, R2, 0x8000 ;  /* 0x0000800002117836 */ /* 0x000fcc0000000000 */
[----:B------:R-:W-:Y:S02]  /*07c0*/  @!P5 FSEL R3, R3, R12, !P6 ;  /* 0x0000000c0303d208 */ /* 0x000fe40007000000 */
[----:B------:R-:W-:Y:S02]  /*07d0*/  FSETP.GEU.AND P5, PT, R13, R26, PT ;  /* 0x0000001a0d00720b */ /* 0x000fe40003fae000 */
[----:B------:R-:W-:Y:S02]  /*07e0*/  FSETP.GEU.AND P6, PT, R14, R27, PT ;  /* 0x0000001b0e00720b */ /* 0x000fe40003fce000 */
[----:B------:R-:W-:Y:S02]  /*07f0*/  @!P0 FSEL R26, R26, R13, !P5 ;  /* 0x0000000d1a1a8208 */ /* 0x000fe40006800000 */
[----:B------:R-:W-:Y:S02]  /*0800*/  CS2R R12, SRZ ;  /* 0x00000000000c7805 */ /* 0x000fe4000001ff00 */
[----:B------:R-:W-:-:S02]  /*0810*/  @!P2 FSEL R27, R27, R14, !P6 ;  /* 0x0000000e1b1ba208 */ /* 0x000fc40007000000 */
[----:B------:R-:W-:Y:S01]  /*0820*/  CS2R R14, SRZ ;  /* 0x00000000000e7805 */ /* 0x000fe2000001ff00 */
[----:B------:R-:W-:-:S05]  /*0830*/  IMAD.WIDE R16, R17, 0x4, R24 ;  /* 0x0000000411107825 */ /* 0x000fca00078e0218 */
[----:B------:R4:W3:Y:S01]  /*0840*/  @P4 LDG.E.128 R12, desc[UR4][R16.64] ;  /* 0x00000004100c4981 */ /* 0x0008e2000c1e1d00 */
[----:B-1----:R-:W-:-:S04]  /*0850*/  VIADD R19, R2, 0x8200 ;  /* 0x0000820002137836 */ /* 0x002fc80000000000 */
[----:B------:R-:W-:Y:S01]  /*0860*/  IMAD.WIDE R24, R19, 0x4, R24 ;  /* 0x0000000413187825 */ /* 0x000fe200078e0218 */
[----:B------:R-:W-:Y:S02]  /*0870*/  CS2R R18, SRZ ;  /* 0x0000000000127805 */ /* 0x000fe4000001ff00 */
[----:B----4-:R-:W-:-:S06]  /*0880*/  CS2R R16, SRZ ;  /* 0x0000000000107805 */ /* 0x010fcc000001ff00 */
[----:B------:R-:W4:Y:S01]  /*0890*/  @P4 LDG.E.128 R16, desc[UR4][R24.64] ;  /* 0x0000000418104981 */ /* 0x000f22000c1e1d00 */
[----:B-----5:R-:W-:-:S04]  /*08a0*/  SEL R20, R20, 0xff800000, P4 ;  /* 0xff80000014147807 */ /* 0x020fc80002000000 */
[-C--:B------:R-:W-:Y:S02]  /*08b0*/  FSETP.NAN.AND P0, PT, R20, R20.reuse, PT ;  /* 0x000000141400720b */ /* 0x080fe40003f08000 */
[----:B------:R-:W-:Y:S02]  /*08c0*/  FSETP.GEU.AND P2, PT, R29, R20, PT ;  /* 0x000000141d00720b */ /* 0x000fe40003f4e000 */
[----:B------:R-:W-:Y:S02]  /*08d0*/  SEL R2, R21, 0xff800000, P4 ;  /* 0xff80000015027807 */ /* 0x000fe40002000000 */
[----:B------:R-:W-:-:S07]  /*08e0*/  SEL R21, R22, 0xff800000, P4 ;  /* 0xff80000016157807 */ /* 0x000fce0002000000 */
[----:B------:R-:W-:Y:S02]  /*08f0*/  @!P0 FSEL R20, R20, R29, !P2 ;  /* 0x0000001d14148208 */ /* 0x000fe40005000000 */
[-C--:B------:R-:W-:Y:S02]  /*0900*/  FSETP.NAN.AND P0, PT, R2, R2.reuse, PT ;  /* 0x000000020200720b */ /* 0x080fe40003f08000 */
[----:B------:R-:W-:Y:S02]  /*0910*/  FSETP.NAN.AND P2, PT, R21, R21, PT ;  /* 0x000000151500720b */ /* 0x000fe40003f48000 */
[----:B------:R-:W-:Y:S02]  /*0920*/  SEL R22, R23, 0xff800000, P4 ;  /* 0xff80000017167807 */ /* 0x000fe40002000000 */
[----:B------:R-:W-:Y:S02]  /*0930*/  FSETP.GEU.AND P6, PT, R3, R2, PT ;  /* 0x000000020300720b */ /* 0x000fe40003fce000 */
[----:B------:R-:W-:-:S05]  /*0940*/  FSETP.NAN.AND P5, PT, R22, R22, PT ;  /* 0x000000161600720b */ /* 0x000fca0003fa8000 */
[----:B------:R-:W-:Y:S02]  /*0950*/  @!P0 FSEL R2, R2, R3, !P6 ;  /* 0x0000000302028208 */ /* 0x000fe40007000000 */
[----:B------:R-:W-:-:S04]  /*0960*/  FSETP.GEU.AND P6, PT, R26, R21, PT ;  /* 0x000000151a00720b */ /* 0x000fc80003fce000 */
[----:B------:R-:W-:Y:S02]  /*0970*/  @!P2 FSEL R21, R21, R26, !P6 ;  /* 0x0000001a1515a208 */ /* 0x000fe40007000000 */
[----:B------:R-:W-:-:S04]  /*0980*/  FSETP.GEU.AND P6, PT, R27, R22, PT ;  /* 0x000000161b00720b */ /* 0x000fc80003fce000 */
[----:B------:R-:W-:Y:S02]  /*0990*/  @!P5 FSEL R22, R22, R27, !P6 ;  /* 0x0000001b1616d208 */ /* 0x000fe40007000000 */
[----:B--2---:R-:W-:Y:S02]  /*09a0*/  SEL R23, R4, 0xff800000, P4 ;  /* 0xff80000004177807 */ /* 0x004fe40002000000 */
[----:B------:R-:W-:Y:S02]  /*09b0*/  SEL R5, R5, 0xff800000, P4 ;  /* 0xff80000005057807 */ /* 0x000fe40002000000 */
[----:B------:R-:W-:Y:S02]  /*09c0*/  FSETP.NAN.AND P0, PT, R23, R23, PT ;  /* 0x000000171700720b */ /* 0x000fe40003f08000 */
[----:B------:R-:W-:Y:S02]  /*09d0*/  FSETP.NAN.AND P2, PT, R5, R5, PT ;  /* 0x000000050500720b */ /* 0x000fe40003f48000 */
[----:B------:R-:W-:-:S02]  /*09e0*/  SEL R6, R6, 0xff800000, P4 ;  /* 0xff80000006067807 */ /* 0x000fc40002000000 */
[----:B------:R-:W-:Y:S02]  /*09f0*/  FSETP.GEU.AND P6, PT, R20, R23, PT ;  /* 0x000000171400720b */ /* 0x000fe40003fce000 */
[----:B------:R-:W-:Y:S02]  /*0a00*/  FSETP.NAN.AND P5, PT, R6, R6, PT ;  /* 0x000000060600720b */ /* 0x000fe40003fa8000 */
[----:B------:R-:W-:-:S03]  /*0a10*/  SEL R7, R7, 0xff800000, P4 ;  /* 0xff80000007077807 */ /* 0x000fc60002000000 */
[----:B------:R-:W-:Y:S02]  /*0a20*/  @!P0 FSEL R23, R23, R20, !P6 ;  /* 0x0000001417178208 */ /* 0x000fe40007000000 */
[----:B------:R-:W-:Y:S02]  /*0a30*/  FSETP.GEU.AND P6, PT, R2, R5, PT ;  /* 0x000000050200720b */ /* 0x000fe40003fce000 */
[----:B---3--:R-:W-:Y:S02]  /*0a40*/  SEL R8, R8, 0xff800000, P1 ;  /* 0xff80000008087807 */ /* 0x008fe40000800000 */
[----:B------:R-:W-:Y:S02]  /*0a50*/  @!P2 FSEL R5, R5, R2, !P6 ;  /* 0x000000020505a208 */ /* 0x000fe40007000000 */
[----:B------:R-:W-:Y:S01]  /*0a60*/  FSETP.NAN.AND P0, PT, R7, R7, PT ;  /* 0x000000070700720b */ /* 0x000fe20003f08000 */
[----:B------:R-:W1:Y:S01]  /*0a70*/  LDC.64 R2, c[0x0][0x218] ;  /* 0x00008600ff027b82 */ /* 0x000e620000000a00 */
[----:B------:R-:W-:-:S02]  /*0a80*/  FSETP.NAN.AND P2, PT, R8, R8, PT ;  /* 0x000000080800720b */ /* 0x000fc40003f48000 */
[----:B------:R-:W-:Y:S02]  /*0a90*/  FSETP.GEU.AND P6, PT, R21, R6, PT ;  /* 0x000000061500720b */ /* 0x000fe40003fce000 */
[----:B------:R-:W-:Y:S02]  /*0aa0*/  SEL R4, R9, 0xff800000, P1 ;  /* 0xff80000009047807 */ /* 0x000fe40000800000 */
[----:B------:R-:W-:Y:S02]  /*0ab0*/  @!P5 FSEL R6, R6, R21, !P6 ;  /* 0x000000150606d208 */ /* 0x000fe40007000000 */
[----:B------:R-:W-:Y:S02]  /*0ac0*/  FSETP.NAN.AND P5, PT, R4, R4, PT ;  /* 0x000000040400720b */ /* 0x000fe40003fa8000 */
[----:B------:R-:W-:Y:S02]  /*0ad0*/  SEL R9, R10, 0xff800000, P1 ;  /* 0xff8000000a097807 */ /* 0x000fe40000800000 */
[----:B------:R-:W-:-:S02]  /*0ae0*/  SEL R10, R11, 0xff800000, P1 ;  /* 0xff8000000b0a7807 */ /* 0x000fc40000800000 */
[----:B------:R-:W-:Y:S02]  /*0af0*/  FSETP.GEU.AND P6, PT, R22, R7, PT ;  /* 0x000000071600720b */ /* 0x000fe40003fce000 */
[----:B------:R-:W-:Y:S02]  /*0b00*/  FSETP.GEU.AND P1, PT, R23, R8, PT ;  /* 0x000000081700720b */ /* 0x000fe40003f2e000 */
[----:B------:R-:W-:Y:S02]  /*0b10*/  @!P0 FSEL R7, R7, R22, !P6 ;  /* 0x0000001607078208 */ /* 0x000fe40007000000 */
[----:B------:R-:W-:Y:S02]  /*0b20*/  @!P2 FSEL R8, R8, R23, !P1 ;  /* 0x000000170808a208 */ /* 0x000fe40004800000 */
[----:B------:R-:W-:Y:S02]  /*0b30*/  FSETP.NAN.AND P0, PT, R9, R9, PT ;  /* 0x000000090900720b */ /* 0x000fe40003f08000 */
[----:B------:R-:W-:-:S02]  /*0b40*/  FSETP.NAN.AND P6, PT, R10, R10, PT ;  /* 0x0000000a0a00720b */ /* 0x000fc40003fc8000 */
[----:B------:R-:W-:Y:S02]  /*0b50*/  FSETP.GEU.AND P1, PT, R5, R4, PT ;  /* 0x000000040500720b */ /* 0x000fe40003f2e000 */
[----:B------:R-:W-:Y:S02]  /*0b60*/  SEL R11, R12, 0xff800000, P4 ;  /* 0xff8000000c0b7807 */ /* 0x000fe40002000000 */
[----:B------:R-:W-:Y:S02]  /*0b70*/  @!P5 FSEL R4, R4, R5, !P1 ;  /* 0x000000050404d208 */ /* 0x000fe40004800000 */
[----:B------:R-:W-:Y:S02]  /*0b80*/  FSETP.NAN.AND P1, PT, R11, R11, PT ;  /* 0x0000000b0b00720b */ /* 0x000fe40003f28000 */
[----:B------:R-:W-:Y:S02]  /*0b90*/  FSETP.GEU.AND P2, PT, R6, R9, PT ;  /* 0x000000090600720b */ /* 0x000fe40003f4e000 */
[----:B------:R-:W-:-:S02]  /*0ba0*/  FSETP.GEU.AND P5, PT, R7, R10, PT ;  /* 0x0000000a0700720b */ /* 0x000fc40003fae000 */
[----:B------:R-:W-:Y:S02]  /*0bb0*/  SEL R13, R13, 0xff800000, P4 ;  /* 0xff8000000d0d7807 */ /* 0x000fe40002000000 */
[----:B------:R-:W-:Y:S02]  /*0bc0*/  SEL R14, R14, 0xff800000, P4 ;  /* 0xff8000000e0e7807 */ /* 0x000fe40002000000 */
        /* <DEDUP_REMOVED lines=10> */
[----:B----4-:R-:W-:Y:S02]  /*0c70*/  SEL R19, R19, 0xff800000, P4 ;  /* 0xff80000013137807 */ /* 0x010fe40002000000 */
[----:B------:R-:W-:Y:S02]  /*0c80*/  @!P0 FSEL R13, R13, R4, !P5 ;  /* 0x000000040d0d8208 */ /* 0x000fe40006800000 */
[----:B------:R-:W-:Y:S02]  /*0c90*/  @!P2 FSEL R14, R14, R9, !P6 ;  /* 0x000000090e0ea208 */ /* 0x000fe40007000000 */
[----:B------:R-:W-:Y:S02]  /*0ca0*/  FSETP.NAN.AND P0, PT, R19, R19, PT ;  /* 0x000000131300720b */ /* 0x000fe40003f08000 */
[----:B------:R-:W-:Y:S02]  /*0cb0*/  FSETP.GEU.AND P2, PT, R10, R15, PT ;  /* 0x0000000f0a00720b */ /* 0x000fe40003f4e000 */
[----:B------:R-:W-:-:S02]  /*0cc0*/  SEL R16, R16, 0xff800000, P4 ;  /* 0xff80000010107807 */ /* 0x000fc40002000000 */
[----:B------:R-:W-:Y:S02]  /*0cd0*/  SEL R17, R17, 0xff800000, P4 ;  /* 0xff80000011117807 */ /* 0x000fe40002000000 */
[----:B------:R-:W-:Y:S02]  /*0ce0*/  SEL R18, R18, 0xff800000, P4 ;  /* 0xff80000012127807 */ /* 0x000fe40002000000 */
[----:B------:R-:W-:Y:S02]  /*0cf0*/  @!P1 FSEL R15, R15, R10, !P2 ;  /* 0x0000000a0f0f9208 */ /* 0x000fe40005000000 */
[----:B------:R-:W-:Y:S02]  /*0d00*/  FSETP.NAN.AND P4, PT, R16, R16, PT ;  /* 0x000000101000720b */ /* 0x000fe40003f88000 */
[----:B------:R-:W-:Y:S02]  /*0d10*/  FSETP.NAN.AND P2, PT, R17, R17, PT ;  /* 0x000000111100720b */ /* 0x000fe40003f48000 */
[----:B------:R-:W-:-:S02]  /*0d20*/  FSETP.NAN.AND P1, PT, R18, R18, PT ;  /* 0x000000121200720b */ /* 0x000fc40003f28000 */
[----:B------:R-:W-:Y:S02]  /*0d30*/  FSETP.GEU.AND P5, PT, R15, R19, PT ;  /* 0x000000130f00720b */ /* 0x000fe40003fae000 */
[----:B------:R-:W-:Y:S02]  /*0d40*/  FSETP.GEU.AND P6, PT, R14, R18, PT ;  /* 0x000000120e00720b */ /* 0x000fe40003fce000 */
[----:B------:R-:W-:Y:S02]  /*0d50*/  @!P0 SEL R19, R19, R15, !P5 ;  /* 0x0000000f13138207 */ /* 0x000fe40006800000 */
[----:B------:R-:W-:Y:S02]  /*0d60*/  FSETP.GEU.AND P0, PT, R11, R16, PT ;  /* 0x000000100b00720b */ /* 0x000fe40003f0e000 */
[----:B------:R-:W-:Y:S01]  /*0d70*/  FSETP.GEU.AND P5, PT, R13, R17, PT ;  /* 0x000000110d00720b */ /* 0x000fe20003fae000 */
[----:B-1----:R-:W-:Y:S01]  /*0d80*/  IMAD.WIDE R2, R0, 0x4, R2 ;  /* 0x0000000400027825 */ /* 0x002fe200078e0202 */
[----:B------:R-:W-:-:S02]  /*0d90*/  @!P4 SEL R16, R16, R11, !P0 ;  /* 0x0000000b1010c207 */ /* 0x000fc40004000000 */
[----:B------:R-:W-:Y:S02]  /*0da0*/  @!P2 SEL R17, R17, R13, !P5 ;  /* 0x0000000d1111a207 */ /* 0x000fe40006800000 */
[----:B------:R-:W-:Y:S01]  /*0db0*/  @!P1 SEL R18, R18, R14, !P6 ;  /* 0x0000000e12129207 */ /* 0x000fe20007000000 */
[----:B------:R-:W-:Y:S06]  /*0dc0*/  @P3 EXIT ;  /* 0x000000000000394d */ /* 0x000fec0003800000 */
[----:B------:R-:W-:Y:S01]  /*0dd0*/  STG.E.128 desc[UR4][R2.64], R16 ;  /* 0x0000001002007986 */ /* 0x000fe2000c101d04 */
[----:B------:R-:W-:Y:S05]  /*0de0*/  EXIT ;  /* 0x000000000000794d */ /* 0x000fea0003800000 */
.L_x_0:
[----:B------:R-:W-:-:S00]  /*0df0*/  BRA `(.L_x_0) ;  /* 0xfffffffc00fc7947 */ /* 0x000fc0000383ffff */
[----:B------:R-:W-:-:S00]  /*0e00*/  NOP ;  /* 0x0000000000007918 */ /* 0x000fc00000000000 */
[----:B------:R-:W-:-:S00]  /*0e10*/  NOP ;  /* 0x0000000000007918 */ /* 0x000fc00000000000 */
[----:B------:R-:W-:-:S00]  /*0e20*/  NOP ;  /* 0x0000000000007918 */ /* 0x000fc00000000000 */
[----:B------:R-:W-:-:S00]  /*0e30*/  NOP ;  /* 0x0000000000007918 */ /* 0x000fc00000000000 */
[----:B------:R-:W-:-:S00]  /*0e40*/  NOP ;  /* 0x0000000000007918 */ /* 0x000fc00000000000 */
[----:B------:R-:W-:-:S00]  /*0e50*/  NOP ;  /* 0x0000000000007918 */ /* 0x000fc00000000000 */
[----:B------:R-:W-:-:S00]  /*0e60*/  NOP ;  /* 0x0000000000007918 */ /* 0x000fc00000000000 */
[----:B------:R-:W-:-:S00]  /*0e70*/  NOP ;  /* 0x0000000000007918 */ /* 0x000fc00000000000 */
.L_x_1:


//--------------------- .nv.constant0.triton_poi_fused_max_pool2d_with_indices_26 --------------------------
	.section	.nv.constant0.triton_poi_fused_max_pool2d_with_indices_26,"a",@progbits
	.sectionflags	@""
	.align	4
.nv.constant0.triton_poi_fused_max_pool2d_with_indices_26:
	.zero		548
